//
// Generated by NVIDIA NVVM Compiler
//
// Compiler Build ID: CL-36424714
// Cuda compilation tools, release 13.0, V13.0.88
// Based on NVVM 20.0.0
//

.version 9.0
.target sm_100
.address_size 64

	// .globl	_Z28mul_cuda_kernel_float_kernelPfPKfS1_m

.visible .entry _Z28mul_cuda_kernel_float_kernelPfPKfS1_m(
	.param .u64 .ptr .align 1 _Z28mul_cuda_kernel_float_kernelPfPKfS1_m_param_0,
	.param .u64 .ptr .align 1 _Z28mul_cuda_kernel_float_kernelPfPKfS1_m_param_1,
	.param .u64 .ptr .align 1 _Z28mul_cuda_kernel_float_kernelPfPKfS1_m_param_2,
	.param .u64 _Z28mul_cuda_kernel_float_kernelPfPKfS1_m_param_3
)
{
	.reg .pred 	%p<2>;
	.reg .b32 	%r<5>;
	.reg .b32 	%f<4>;
	.reg .b64 	%rd<13>;

	ld.param.u64 	%rd2, [_Z28mul_cuda_kernel_float_kernelPfPKfS1_m_param_0];
	ld.param.u64 	%rd3, [_Z28mul_cuda_kernel_float_kernelPfPKfS1_m_param_1];
	ld.param.u64 	%rd4, [_Z28mul_cuda_kernel_float_kernelPfPKfS1_m_param_2];
	ld.param.u64 	%rd5, [_Z28mul_cuda_kernel_float_kernelPfPKfS1_m_param_3];
	mov.u32 	%r1, %ctaid.x;
	mov.u32 	%r2, %ntid.x;
	mov.u32 	%r3, %tid.x;
	mad.lo.s32 	%r4, %r1, %r2, %r3;
	cvt.u64.u32 	%rd1, %r4;
	setp.le.u64 	%p1, %rd5, %rd1;
	@%p1 bra 	$L__BB0_2;
	cvta.to.global.u64 	%rd6, %rd3;
	cvta.to.global.u64 	%rd7, %rd4;
	cvta.to.global.u64 	%rd8, %rd2;
	shl.b64 	%rd9, %rd1, 2;
	add.s64 	%rd10, %rd6, %rd9;
	ld.global.f32 	%f1, [%rd10];
	add.s64 	%rd11, %rd7, %rd9;
	ld.global.f32 	%f2, [%rd11];
	mul.f32 	%f3, %f1, %f2;
	add.s64 	%rd12, %rd8, %rd9;
	st.global.f32 	[%rd12], %f3;
$L__BB0_2:
	ret;

}
	// .globl	_Z28mul_cuda_kernel_int32_kernelPiPKiS1_m
.visible .entry _Z28mul_cuda_kernel_int32_kernelPiPKiS1_m(
	.param .u64 .ptr .align 1 _Z28mul_cuda_kernel_int32_kernelPiPKiS1_m_param_0,
	.param .u64 .ptr .align 1 _Z28mul_cuda_kernel_int32_kernelPiPKiS1_m_param_1,
	.param .u64 .ptr .align 1 _Z28mul_cuda_kernel_int32_kernelPiPKiS1_m_param_2,
	.param .u64 _Z28mul_cuda_kernel_int32_kernelPiPKiS1_m_param_3
)
{
	.reg .pred 	%p<2>;
	.reg .b32 	%r<8>;
	.reg .b64 	%rd<13>;

	ld.param.u64 	%rd2, [_Z28mul_cuda_kernel_int32_kernelPiPKiS1_m_param_0];
	ld.param.u64 	%rd3, [_Z28mul_cuda_kernel_int32_kernelPiPKiS1_m_param_1];
	ld.param.u64 	%rd4, [_Z28mul_cuda_kernel_int32_kernelPiPKiS1_m_param_2];
	ld.param.u64 	%rd5, [_Z28mul_cuda_kernel_int32_kernelPiPKiS1_m_param_3];
	mov.u32 	%r1, %ctaid.x;
	mov.u32 	%r2, %ntid.x;
	mov.u32 	%r3, %tid.x;
	mad.lo.s32 	%r4, %r1, %r2, %r3;
	cvt.u64.u32 	%rd1, %r4;
	setp.le.u64 	%p1, %rd5, %rd1;
	@%p1 bra 	$L__BB1_2;
	cvta.to.global.u64 	%rd6, %rd3;
	cvta.to.global.u64 	%rd7, %rd4;
	cvta.to.global.u64 	%rd8, %rd2;
	shl.b64 	%rd9, %rd1, 2;
	add.s64 	%rd10, %rd6, %rd9;
	ld.global.u32 	%r5, [%rd10];
	add.s64 	%rd11, %rd7, %rd9;
	ld.global.u32 	%r6, [%rd11];
	mul.lo.s32 	%r7, %r6, %r5;
	add.s64 	%rd12, %rd8, %rd9;
	st.global.u32 	[%rd12], %r7;
$L__BB1_2:
	ret;

}


// ===== COMPILED SASS (sm_100) =====

	.target	sm_100

	.elftype	@"ET_EXEC"


//--------------------- .note.nv.tkinfo           --------------------------
	.section	.note.nv.tkinfo,"",@"SHT_NOTE"
	.sectionflags	@"SHF_NOTE_NV_TKINFO"
	.tkinfo
        /*0018*/ 	.word	0x00000002
        /*0030*/ 	.string	""
        /*0030*/ 	.string	"ptxas"
        /*0030*/ 	.string	"Cuda compilation tools, release 13.0, V13.0.88"
        /*0030*/ 	.string	"Build cuda_13.0.r13.0/compiler.36424714_0"
        /*0030*/ 	.string	"-arch sm_100 -m 64 "



//--------------------- .note.nv.cuinfo           --------------------------
	.section	.note.nv.cuinfo,"",@"SHT_NOTE"
	.sectionflags	@"SHF_NOTE_NV_CUINFO"
        /*0018*/ 	.short	0x0002
        /*001a*/ 	.short	0x0064
        /*001c*/ 	.short	0x0082
	.zero		2


//--------------------- .nv.info                  --------------------------
	.section	.nv.info,"",@"SHT_CUDA_INFO"
	.align	4


	//----- nvinfo : EIATTR_REGCOUNT
	.align		4
        /*0000*/ 	.byte	0x04, 0x2f
        /*0002*/ 	.short	(.L_1 - .L_0)
	.align		4
.L_0:
        /*0004*/ 	.word	index@(_Z28mul_cuda_kernel_float_kernelPfPKfS1_m)
        /*0008*/ 	.word	0x0000000c


	//----- nvinfo : EIATTR_FRAME_SIZE
	.align		4
.L_1:
        /*000c*/ 	.byte	0x04, 0x11
        /*000e*/ 	.short	(.L_3 - .L_2)
	.align		4
.L_2:
        /*0010*/ 	.word	index@(_Z28mul_cuda_kernel_float_kernelPfPKfS1_m)
        /*0014*/ 	.word	0x00000000


	//----- nvinfo : EIATTR_REGCOUNT
	.align		4
.L_3:
        /*0018*/ 	.byte	0x04, 0x2f
        /*001a*/ 	.short	(.L_5 - .L_4)
	.align		4
.L_4:
        /*001c*/ 	.word	index@(_Z28mul_cuda_kernel_int32_kernelPiPKiS1_m)
        /*0020*/ 	.word	0x0000000c


	//----- nvinfo : EIATTR_FRAME_SIZE
	.align		4
.L_5:
        /*0024*/ 	.byte	0x04, 0x11
        /*0026*/ 	.short	(.L_7 - .L_6)
	.align		4
.L_6:
        /*0028*/ 	.word	index@(_Z28mul_cuda_kernel_int32_kernelPiPKiS1_m)
        /*002c*/ 	.word	0x00000000


	//----- nvinfo : EIATTR_MIN_STACK_SIZE
	.align		4
.L_7:
        /*0030*/ 	.byte	0x04, 0x12
        /*0032*/ 	.short	(.L_9 - .L_8)
	.align		4
.L_8:
        /*0034*/ 	.word	index@(_Z28mul_cuda_kernel_int32_kernelPiPKiS1_m)
        /*0038*/ 	.word	0x00000000


	//----- nvinfo : EIATTR_MIN_STACK_SIZE
	.align		4
.L_9:
        /*003c*/ 	.byte	0x04, 0x12
        /*003e*/ 	.short	(.L_11 - .L_10)
	.align		4
.L_10:
        /*0040*/ 	.word	index@(_Z28mul_cuda_kernel_float_kernelPfPKfS1_m)
        /*0044*/ 	.word	0x00000000
.L_11:


//--------------------- .nv.compat                --------------------------
	.section	.nv.compat,"",@"SHT_CUDA_COMPAT_INFO"
	.align	4
        /*0000*/ 	.byte	0x02, 0x09, 0x00, 0x00, 0x02, 0x02, 0x01, 0x00, 0x02, 0x05, 0x05, 0x00, 0x03, 0x07, 0x01, 0x01
        /*0010*/ 	.byte	0x02, 0x03, 0x00, 0x00, 0x02, 0x06, 0x01, 0x00, 0x04, 0x0b, 0x08, 0x00, 0x09, 0x00, 0x00, 0x00
        /*0020*/ 	.byte	0x00, 0x00, 0x00, 0x00


//--------------------- .nv.info._Z28mul_cuda_kernel_int32_kernelPiPKiS1_m --------------------------
	.section	.nv.info._Z28mul_cuda_kernel_int32_kernelPiPKiS1_m,"",@"SHT_CUDA_INFO"
	.sectionflags	@""
	.align	4


	//----- nvinfo : EIATTR_CUDA_API_VERSION
	.align		4
        /*0000*/ 	.byte	0x04, 0x37
        /*0002*/ 	.short	(.L_13 - .L_12)
.L_12:
        /*0004*/ 	.word	0x00000082


	//----- nvinfo : EIATTR_KPARAM_INFO
	.align		4
.L_13:
        /*0008*/ 	.byte	0x04, 0x17
        /*000a*/ 	.short	(.L_15 - .L_14)
.L_14:
        /*000c*/ 	.word	0x00000000
        /*0010*/ 	.short	0x0003
        /*0012*/ 	.short	0x0018
        /*0014*/ 	.byte	0x00, 0xf0, 0x21, 0x00


	//----- nvinfo : EIATTR_KPARAM_INFO
	.align		4
.L_15:
        /*0018*/ 	.byte	0x04, 0x17
        /*001a*/ 	.short	(.L_17 - .L_16)
.L_16:
        /*001c*/ 	.word	0x00000000
        /*0020*/ 	.short	0x0002
        /*0022*/ 	.short	0x0010
        /*0024*/ 	.byte	0x00, 0xf5, 0x21, 0x00


	//----- nvinfo : EIATTR_KPARAM_INFO
	.align		4
.L_17:
        /*0028*/ 	.byte	0x04, 0x17
        /*002a*/ 	.short	(.L_19 - .L_18)
.L_18:
        /*002c*/ 	.word	0x00000000
        /*0030*/ 	.short	0x0001
        /*0032*/ 	.short	0x0008
        /*0034*/ 	.byte	0x00, 0xf5, 0x21, 0x00


	//----- nvinfo : EIATTR_KPARAM_INFO
	.align		4
.L_19:
        /*0038*/ 	.byte	0x04, 0x17
        /*003a*/ 	.short	(.L_21 - .L_20)
.L_20:
        /*003c*/ 	.word	0x00000000
        /*0040*/ 	.short	0x0000
        /*0042*/ 	.short	0x0000
        /*0044*/ 	.byte	0x00, 0xf5, 0x21, 0x00


	//----- nvinfo : EIATTR_SPARSE_MMA_MASK
	.align		4
.L_21:
        /*0048*/ 	.byte	0x03, 0x50
        /*004a*/ 	.short	0x0000


	//----- nvinfo : EIATTR_MAXREG_COUNT
	.align		4
        /*004c*/ 	.byte	0x03, 0x1b
        /*004e*/ 	.short	0x00ff


	//----- nvinfo : EIATTR_MERCURY_ISA_VERSION
	.align		4
        /*0050*/ 	.byte	0x03, 0x5f
        /*0052*/ 	.short	0x0101


	//----- nvinfo : EIATTR_VRC_CTA_INIT_COUNT
	.align		4
        /*0054*/ 	.byte	0x02, 0x4a
	.zero		1
	.zero		1


	//----- nvinfo : EIATTR_EXIT_INSTR_OFFSETS
	.align		4
        /*0058*/ 	.byte	0x04, 0x1c
        /*005a*/ 	.short	(.L_23 - .L_22)


	//   ....[0]....
.L_22:
        /*005c*/ 	.word	0x00000080


	//   ....[1]....
        /*0060*/ 	.word	0x00000180


	//----- nvinfo : EIATTR_CBANK_PARAM_SIZE
	.align		4
.L_23:
        /*0064*/ 	.byte	0x03, 0x19
        /*0066*/ 	.short	0x0020


	//----- nvinfo : EIATTR_PARAM_CBANK
	.align		4
        /*0068*/ 	.byte	0x04, 0x0a
        /*006a*/ 	.short	(.L_25 - .L_24)
	.align		4
.L_24:
        /*006c*/ 	.word	index@(.nv.constant0._Z28mul_cuda_kernel_int32_kernelPiPKiS1_m)
        /*0070*/ 	.short	0x0380
        /*0072*/ 	.short	0x0020


	//----- nvinfo : EIATTR_SW_WAR
	.align		4
.L_25:
        /*0074*/ 	.byte	0x04, 0x36
        /*0076*/ 	.short	(.L_27 - .L_26)
.L_26:
        /*0078*/ 	.word	0x00000008
.L_27:


//--------------------- .nv.info._Z28mul_cuda_kernel_float_kernelPfPKfS1_m --------------------------
	.section	.nv.info._Z28mul_cuda_kernel_float_kernelPfPKfS1_m,"",@"SHT_CUDA_INFO"
	.sectionflags	@""
	.align	4


	//----- nvinfo : EIATTR_CUDA_API_VERSION
	.align		4
        /*0000*/ 	.byte	0x04, 0x37
        /*0002*/ 	.short	(.L_29 - .L_28)
.L_28:
        /*0004*/ 	.word	0x00000082


	//----- nvinfo : EIATTR_KPARAM_INFO
	.align		4
.L_29:
        /*0008*/ 	.byte	0x04, 0x17
        /*000a*/ 	.short	(.L_31 - .L_30)
.L_30:
        /*000c*/ 	.word	0x00000000
        /*0010*/ 	.short	0x0003
        /*0012*/ 	.short	0x0018
        /*0014*/ 	.byte	0x00, 0xf0, 0x21, 0x00


	//----- nvinfo : EIATTR_KPARAM_INFO
	.align		4
.L_31:
        /*0018*/ 	.byte	0x04, 0x17
        /*001a*/ 	.short	(.L_33 - .L_32)
.L_32:
        /*001c*/ 	.word	0x00000000
        /*0020*/ 	.short	0x0002
        /*0022*/ 	.short	0x0010
        /*0024*/ 	.byte	0x00, 0xf5, 0x21, 0x00


	//----- nvinfo : EIATTR_KPARAM_INFO
	.align		4
.L_33:
        /*0028*/ 	.byte	0x04, 0x17
        /*002a*/ 	.short	(.L_35 - .L_34)
.L_34:
        /*002c*/ 	.word	0x00000000
        /*0030*/ 	.short	0x0001
        /*0032*/ 	.short	0x0008
        /*0034*/ 	.byte	0x00, 0xf5, 0x21, 0x00


	//----- nvinfo : EIATTR_KPARAM_INFO
	.align		4
.L_35:
        /*0038*/ 	.byte	0x04, 0x17
        /*003a*/ 	.short	(.L_37 - .L_36)
.L_36:
        /*003c*/ 	.word	0x00000000
        /*0040*/ 	.short	0x0000
        /*0042*/ 	.short	0x0000
        /*0044*/ 	.byte	0x00, 0xf5, 0x21, 0x00


	//----- nvinfo : EIATTR_SPARSE_MMA_MASK
	.align		4
.L_37:
        /*0048*/ 	.byte	0x03, 0x50
        /*004a*/ 	.short	0x0000


	//----- nvinfo : EIATTR_MAXREG_COUNT
	.align		4
        /*004c*/ 	.byte	0x03, 0x1b
        /*004e*/ 	.short	0x00ff


	//----- nvinfo : EIATTR_MERCURY_ISA_VERSION
	.align		4
        /*0050*/ 	.byte	0x03, 0x5f
        /*0052*/ 	.short	0x0101


	//----- nvinfo : EIATTR_VRC_CTA_INIT_COUNT
	.align		4
        /*0054*/ 	.byte	0x02, 0x4a
	.zero		1
	.zero		1


	//----- nvinfo : EIATTR_EXIT_INSTR_OFFSETS
	.align		4
        /*0058*/ 	.byte	0x04, 0x1c
        /*005a*/ 	.short	(.L_39 - .L_38)


	//   ....[0]....
.L_38:
        /*005c*/ 	.word	0x00000080


	//   ....[1]....
        /*0060*/ 	.word	0x00000180


	//----- nvinfo : EIATTR_CBANK_PARAM_SIZE
	.align		4
.L_39:
        /*0064*/ 	.byte	0x03, 0x19
        /*0066*/ 	.short	0x0020


	//----- nvinfo : EIATTR_PARAM_CBANK
	.align		4
        /*0068*/ 	.byte	0x04, 0x0a
        /*006a*/ 	.short	(.L_41 - .L_40)
	.align		4
.L_40:
        /*006c*/ 	.word	index@(.nv.constant0._Z28mul_cuda_kernel_float_kernelPfPKfS1_m)
        /*0070*/ 	.short	0x0380
        /*0072*/ 	.short	0x0020


	//----- nvinfo : EIATTR_SW_WAR
	.align		4
.L_41:
        /*0074*/ 	.byte	0x04, 0x36
        /*0076*/ 	.short	(.L_43 - .L_42)
.L_42:
        /*0078*/ 	.word	0x00000008
.L_43:


//--------------------- .nv.callgraph             --------------------------
	.section	.nv.callgraph,"",@"SHT_CUDA_CALLGRAPH"
	.align	4
	.sectionentsize	8
	.align		4
        /*0000*/ 	.word	0x00000000
	.align		4
        /*0004*/ 	.word	0xffffffff
	.align		4
        /*0008*/ 	.word	0x00000000
	.align		4
        /*000c*/ 	.word	0xfffffffe
	.align		4
        /*0010*/ 	.word	0x00000000
	.align		4
        /*0014*/ 	.word	0xfffffffd
	.align		4
        /*0018*/ 	.word	0x00000000
	.align		4
        /*001c*/ 	.word	0xfffffffc


//--------------------- .text._Z28mul_cuda_kernel_int32_kernelPiPKiS1_m --------------------------
	.section	.text._Z28mul_cuda_kernel_int32_kernelPiPKiS1_m,"ax",@progbits
	.align	128
        .global         _Z28mul_cuda_kernel_int32_kernelPiPKiS1_m
        .type           _Z28mul_cuda_kernel_int32_kernelPiPKiS1_m,@function
        .size           _Z28mul_cuda_kernel_int32_kernelPiPKiS1_m,(.L_x_2 - _Z28mul_cuda_kernel_int32_kernelPiPKiS1_m)
        .other          _Z28mul_cuda_kernel_int32_kernelPiPKiS1_m,@"STO_CUDA_ENTRY STV_DEFAULT"
_Z28mul_cuda_kernel_int32_kernelPiPKiS1_m:
.text._Z28mul_cuda_kernel_int32_kernelPiPKiS1_m:
[----:B------:R-:W-:Y:S01]  /*0000*/  LDC R1, c[0x0][0x37c] ;  /* 0x0000df00ff017b82 */ /* 0x000fe20000000800 */
[----:B------:R-:W0:Y:S07]  /*0010*/  S2R R3, SR_TID.X ;  /* 0x0000000000037919 */ /* 0x000e2e0000002100 */
[----:B------:R-:W0:Y:S01]  /*0020*/  S2UR UR4, SR_CTAID.X ;  /* 0x00000000000479c3 */ /* 0x000e220000002500 */
[----:B------:R-:W1:Y:S07]  /*0030*/  LDCU.64 UR6, c[0x0][0x398] ;  /* 0x00007300ff0677ac */ /* 0x000e6e0008000a00 */
[----:B------:R-:W0:Y:S02]  /*0040*/  LDC R0, c[0x0][0x360] ;  /* 0x0000d800ff007b82 */ /* 0x000e240000000800 */
[----:B0-----:R-:W-:-:S05]  /*0050*/  IMAD R0, R0, UR4, R3 ;  /* 0x0000000400007c24 */ /* 0x001fca000f8e0203 */
[----:B-1----:R-:W-:-:S04]  /*0060*/  ISETP.GE.U32.AND P0, PT, R0, UR6, PT ;  /* 0x0000000600007c0c */ /* 0x002fc8000bf06070 */
[----:B------:R-:W-:-:S13]  /*0070*/  ISETP.GE.U32.AND.EX P0, PT, RZ, UR7, PT, P0 ;  /* 0x00000007ff007c0c */ /* 0x000fda000bf06100 */
[----:B------:R-:W-:Y:S05]  /*0080*/  @P0 EXIT ;  /* 0x000000000000094d */ /* 0x000fea0003800000 */
[----:B------:R-:W0:Y:S01]  /*0090*/  LDCU.64 UR6, c[0x0][0x390] ;  /* 0x00007200ff0677ac */ /* 0x000e220008000a00 */
[----:B------:R-:W-:Y:S01]  /*00a0*/  IMAD.SHL.U32 R6, R0, 0x4, RZ ;  /* 0x0000000400067824 */ /* 0x000fe200078e00ff */
[----:B------:R-:W-:Y:S01]  /*00b0*/  SHF.R.U32.HI R0, RZ, 0x1e, R0 ;  /* 0x0000001eff007819 */ /* 0x000fe20000011600 */
[----:B------:R-:W1:Y:S01]  /*00c0*/  LDCU.128 UR8, c[0x0][0x380] ;  /* 0x00007000ff0877ac */ /* 0x000e620008000c00 */
[----:B------:R-:W2:Y:S02]  /*00d0*/  LDCU.64 UR4, c[0x0][0x358] ;  /* 0x00006b00ff0477ac */ /* 0x000ea40008000a00 */
[C---:B0-----:R-:W-:Y:S02]  /*00e0*/  IADD3 R4, P1, PT, R6.reuse, UR6, RZ ;  /* 0x0000000606047c10 */ /* 0x041fe4000ff3e0ff */
[----:B-1----:R-:W-:Y:S02]  /*00f0*/  IADD3 R2, P0, PT, R6, UR10, RZ ;  /* 0x0000000a06027c10 */ /* 0x002fe4000ff1e0ff */
[----:B------:R-:W-:-:S02]  /*0100*/  IADD3.X R5, PT, PT, R0, UR7, RZ, P1, !PT ;  /* 0x0000000700057c10 */ /* 0x000fc40008ffe4ff */
[----:B------:R-:W-:-:S04]  /*0110*/  IADD3.X R3, PT, PT, R0, UR11, RZ, P0, !PT ;  /* 0x0000000b00037c10 */ /* 0x000fc800087fe4ff */
[----:B--2---:R-:W2:Y:S04]  /*0120*/  LDG.E R5, desc[UR4][R4.64] ;  /* 0x0000000404057981 */ /* 0x004ea8000c1e1900 */
[----:B------:R-:W2:Y:S01]  /*0130*/  LDG.E R2, desc[UR4][R2.64] ;  /* 0x0000000402027981 */ /* 0x000ea2000c1e1900 */
[----:B------:R-:W-:-:S04]  /*0140*/  IADD3 R6, P0, PT, R6, UR8, RZ ;  /* 0x0000000806067c10 */ /* 0x000fc8000ff1e0ff */
[----:B------:R-:W-:Y:S01]  /*0150*/  IADD3.X R7, PT, PT, R0, UR9, RZ, P0, !PT ;  /* 0x0000000900077c10 */ /* 0x000fe200087fe4ff */
[----:B--2---:R-:W-:-:S05]  /*0160*/  IMAD R9, R2, R5, RZ ;  /* 0x0000000502097224 */ /* 0x004fca00078e02ff */
[----:B------:R-:W-:Y:S01]  /*0170*/  STG.E desc[UR4][R6.64], R9 ;  /* 0x0000000906007986 */ /* 0x000fe2000c101904 */
[----:B------:R-:W-:Y:S05]  /*0180*/  EXIT ;  /* 0x000000000000794d */ /* 0x000fea0003800000 */
.L_x_0:
[----:B------:R-:W-:-:S00]  /*0190*/  BRA `(.L_x_0) ;  /* 0xfffffffc00fc7947 */ /* 0x000fc0000383ffff */
[----:B------:R-:W-:-:S00]  /*01a0*/  NOP ;  /* 0x0000000000007918 */ /* 0x000fc00000000000 */
        /* <DEDUP_REMOVED lines=13> */
.L_x_2:


//--------------------- .text._Z28mul_cuda_kernel_float_kernelPfPKfS1_m --------------------------
	.section	.text._Z28mul_cuda_kernel_float_kernelPfPKfS1_m,"ax",@progbits
	.align	128
        .global         _Z28mul_cuda_kernel_float_kernelPfPKfS1_m
        .type           _Z28mul_cuda_kernel_float_kernelPfPKfS1_m,@function
        .size           _Z28mul_cuda_kernel_float_kernelPfPKfS1_m,(.L_x_3 - _Z28mul_cuda_kernel_float_kernelPfPKfS1_m)
        .other          _Z28mul_cuda_kernel_float_kernelPfPKfS1_m,@"STO_CUDA_ENTRY STV_DEFAULT"
_Z28mul_cuda_kernel_float_kernelPfPKfS1_m:
.text._Z28mul_cuda_kernel_float_kernelPfPKfS1_m:
        /* <DEDUP_REMOVED lines=22> */
[----:B--2---:R-:W-:-:S05]  /*0160*/  FMUL R9, R2, R5 ;  /* 0x0000000502097220 */ /* 0x004fca0000400000 */
[----:B------:R-:W-:Y:S01]  /*0170*/  STG.E desc[UR4][R6.64], R9 ;  /* 0x0000000906007986 */ /* 0x000fe2000c101904 */
[----:B------:R-:W-:Y:S05]  /*0180*/  EXIT ;  /* 0x000000000000794d */ /* 0x000fea0003800000 */
.L_x_1:
        /* <DEDUP_REMOVED lines=15> */
.L_x_3:


//--------------------- .nv.shared.reserved.0     --------------------------
	.section	.nv.shared.reserved.0,"aw",@nobits
	.weak		__nv_reservedSMEM_offset_0_alias
	.size		__nv_reservedSMEM_offset_0_alias, 0, 64
	.other		__nv_reservedSMEM_offset_0_alias,@"STO_CUDA_RESERVED_SHARED STV_DEFAULT"
__nv_reservedSMEM_offset_0_alias:
	.zero		0
	.zero		64


//--------------------- .nv.constant0._Z28mul_cuda_kernel_int32_kernelPiPKiS1_m --------------------------
	.section	.nv.constant0._Z28mul_cuda_kernel_int32_kernelPiPKiS1_m,"a",@progbits
	.sectionflags	@""
	.align	4
.nv.constant0._Z28mul_cuda_kernel_int32_kernelPiPKiS1_m:
	.zero		928


//--------------------- .nv.constant0._Z28mul_cuda_kernel_float_kernelPfPKfS1_m --------------------------
	.section	.nv.constant0._Z28mul_cuda_kernel_float_kernelPfPKfS1_m,"a",@progbits
	.sectionflags	@""
	.align	4
.nv.constant0._Z28mul_cuda_kernel_float_kernelPfPKfS1_m:
	.zero		928


//--------------------- SYMBOLS --------------------------

	.type		.nv.reservedSmem.offset0,@object
	.size		.nv.reservedSmem.offset0,0x4
